//
// Generated by NVIDIA NVVM Compiler
//
// Compiler Build ID: CL-36424714
// Cuda compilation tools, release 13.0, V13.0.88
// Based on NVVM 20.0.0
//

.version 9.0
.target sm_100
.address_size 64

	// .globl	_Z10AddVectorsPKfS0_Pfi

.visible .entry _Z10AddVectorsPKfS0_Pfi(
	.param .u64 .ptr .align 1 _Z10AddVectorsPKfS0_Pfi_param_0,
	.param .u64 .ptr .align 1 _Z10AddVectorsPKfS0_Pfi_param_1,
	.param .u64 .ptr .align 1 _Z10AddVectorsPKfS0_Pfi_param_2,
	.param .u32 _Z10AddVectorsPKfS0_Pfi_param_3
)
{
	.reg .pred 	%p<6>;
	.reg .b32 	%r<25>;
	.reg .b32 	%f<16>;
	.reg .b64 	%rd<18>;

	ld.param.u64 	%rd7, [_Z10AddVectorsPKfS0_Pfi_param_0];
	ld.param.u64 	%rd8, [_Z10AddVectorsPKfS0_Pfi_param_1];
	ld.param.u64 	%rd9, [_Z10AddVectorsPKfS0_Pfi_param_2];
	ld.param.u32 	%r13, [_Z10AddVectorsPKfS0_Pfi_param_3];
	cvta.to.global.u64 	%rd1, %rd9;
	cvta.to.global.u64 	%rd2, %rd8;
	cvta.to.global.u64 	%rd3, %rd7;
	mov.u32 	%r14, %ctaid.x;
	mov.u32 	%r15, %ntid.x;
	mov.u32 	%r16, %tid.x;
	mad.lo.s32 	%r17, %r14, %r15, %r16;
	mul.lo.s32 	%r1, %r17, %r13;
	add.s32 	%r2, %r1, %r13;
	setp.lt.s32 	%p1, %r13, 1;
	@%p1 bra 	$L__BB0_7;
	add.s32 	%r18, %r1, 1;
	max.s32 	%r3, %r2, %r18;
	sub.s32 	%r19, %r3, %r1;
	and.b32  	%r4, %r19, 3;
	setp.eq.s32 	%p2, %r4, 0;
	mov.u32 	%r23, %r1;
	@%p2 bra 	$L__BB0_4;
	neg.s32 	%r21, %r4;
	mov.u32 	%r23, %r1;
$L__BB0_3:
	.pragma "nounroll";
	mul.wide.s32 	%rd10, %r23, 4;
	add.s64 	%rd11, %rd1, %rd10;
	add.s64 	%rd12, %rd2, %rd10;
	add.s64 	%rd13, %rd3, %rd10;
	ld.global.f32 	%f1, [%rd13];
	ld.global.f32 	%f2, [%rd12];
	add.f32 	%f3, %f1, %f2;
	st.global.f32 	[%rd11], %f3;
	add.s32 	%r23, %r23, 1;
	add.s32 	%r21, %r21, 1;
	setp.ne.s32 	%p3, %r21, 0;
	@%p3 bra 	$L__BB0_3;
$L__BB0_4:
	sub.s32 	%r20, %r1, %r3;
	setp.gt.u32 	%p4, %r20, -4;
	@%p4 bra 	$L__BB0_7;
	add.s64 	%rd4, %rd3, 8;
	add.s64 	%rd5, %rd2, 8;
	add.s64 	%rd6, %rd1, 8;
$L__BB0_6:
	mul.wide.s32 	%rd14, %r23, 4;
	add.s64 	%rd15, %rd4, %rd14;
	add.s64 	%rd16, %rd5, %rd14;
	add.s64 	%rd17, %rd6, %rd14;
	ld.global.f32 	%f4, [%rd15+-8];
	ld.global.f32 	%f5, [%rd16+-8];
	add.f32 	%f6, %f4, %f5;
	st.global.f32 	[%rd17+-8], %f6;
	ld.global.f32 	%f7, [%rd15+-4];
	ld.global.f32 	%f8, [%rd16+-4];
	add.f32 	%f9, %f7, %f8;
	st.global.f32 	[%rd17+-4], %f9;
	ld.global.f32 	%f10, [%rd15];
	ld.global.f32 	%f11, [%rd16];
	add.f32 	%f12, %f10, %f11;
	st.global.f32 	[%rd17], %f12;
	ld.global.f32 	%f13, [%rd15+4];
	ld.global.f32 	%f14, [%rd16+4];
	add.f32 	%f15, %f13, %f14;
	st.global.f32 	[%rd17+4], %f15;
	add.s32 	%r23, %r23, 4;
	setp.lt.s32 	%p5, %r23, %r2;
	@%p5 bra 	$L__BB0_6;
$L__BB0_7:
	ret;

}


// ===== COMPILED SASS (sm_100) =====

	.target	sm_100

	.elftype	@"ET_EXEC"


//--------------------- .note.nv.tkinfo           --------------------------
	.section	.note.nv.tkinfo,"",@"SHT_NOTE"
	.sectionflags	@"SHF_NOTE_NV_TKINFO"
	.tkinfo
        /*0018*/ 	.word	0x00000002
        /*0030*/ 	.string	""
        /*0030*/ 	.string	"ptxas"
        /*0030*/ 	.string	"Cuda compilation tools, release 13.0, V13.0.88"
        /*0030*/ 	.string	"Build cuda_13.0.r13.0/compiler.36424714_0"
        /*0030*/ 	.string	"-arch sm_100 -m 64 "



//--------------------- .note.nv.cuinfo           --------------------------
	.section	.note.nv.cuinfo,"",@"SHT_NOTE"
	.sectionflags	@"SHF_NOTE_NV_CUINFO"
        /*0018*/ 	.short	0x0002
        /*001a*/ 	.short	0x0064
        /*001c*/ 	.short	0x0082
	.zero		2


//--------------------- .nv.info                  --------------------------
	.section	.nv.info,"",@"SHT_CUDA_INFO"
	.align	4


	//----- nvinfo : EIATTR_REGCOUNT
	.align		4
        /*0000*/ 	.byte	0x04, 0x2f
        /*0002*/ 	.short	(.L_1 - .L_0)
	.align		4
.L_0:
        /*0004*/ 	.word	index@(_Z10AddVectorsPKfS0_Pfi)
        /*0008*/ 	.word	0x00000014


	//----- nvinfo : EIATTR_FRAME_SIZE
	.align		4
.L_1:
        /*000c*/ 	.byte	0x04, 0x11
        /*000e*/ 	.short	(.L_3 - .L_2)
	.align		4
.L_2:
        /*0010*/ 	.word	index@(_Z10AddVectorsPKfS0_Pfi)
        /*0014*/ 	.word	0x00000000


	//----- nvinfo : EIATTR_MIN_STACK_SIZE
	.align		4
.L_3:
        /*0018*/ 	.byte	0x04, 0x12
        /*001a*/ 	.short	(.L_5 - .L_4)
	.align		4
.L_4:
        /*001c*/ 	.word	index@(_Z10AddVectorsPKfS0_Pfi)
        /*0020*/ 	.word	0x00000000
.L_5:


//--------------------- .nv.compat                --------------------------
	.section	.nv.compat,"",@"SHT_CUDA_COMPAT_INFO"
	.align	4
        /*0000*/ 	.byte	0x02, 0x09, 0x00, 0x00, 0x02, 0x02, 0x01, 0x00, 0x02, 0x05, 0x05, 0x00, 0x03, 0x07, 0x01, 0x01
        /*0010*/ 	.byte	0x02, 0x03, 0x00, 0x00, 0x02, 0x06, 0x01, 0x00, 0x04, 0x0b, 0x08, 0x00, 0x09, 0x00, 0x00, 0x00
        /*0020*/ 	.byte	0x00, 0x00, 0x00, 0x00


//--------------------- .nv.info._Z10AddVectorsPKfS0_Pfi --------------------------
	.section	.nv.info._Z10AddVectorsPKfS0_Pfi,"",@"SHT_CUDA_INFO"
	.sectionflags	@""
	.align	4


	//----- nvinfo : EIATTR_CUDA_API_VERSION
	.align		4
        /*0000*/ 	.byte	0x04, 0x37
        /*0002*/ 	.short	(.L_7 - .L_6)
.L_6:
        /*0004*/ 	.word	0x00000082


	//----- nvinfo : EIATTR_KPARAM_INFO
	.align		4
.L_7:
        /*0008*/ 	.byte	0x04, 0x17
        /*000a*/ 	.short	(.L_9 - .L_8)
.L_8:
        /*000c*/ 	.word	0x00000000
        /*0010*/ 	.short	0x0003
        /*0012*/ 	.short	0x0018
        /*0014*/ 	.byte	0x00, 0xf0, 0x11, 0x00


	//----- nvinfo : EIATTR_KPARAM_INFO
	.align		4
.L_9:
        /*0018*/ 	.byte	0x04, 0x17
        /*001a*/ 	.short	(.L_11 - .L_10)
.L_10:
        /*001c*/ 	.word	0x00000000
        /*0020*/ 	.short	0x0002
        /*0022*/ 	.short	0x0010
        /*0024*/ 	.byte	0x00, 0xf5, 0x21, 0x00


	//----- nvinfo : EIATTR_KPARAM_INFO
	.align		4
.L_11:
        /*0028*/ 	.byte	0x04, 0x17
        /*002a*/ 	.short	(.L_13 - .L_12)
.L_12:
        /*002c*/ 	.word	0x00000000
        /*0030*/ 	.short	0x0001
        /*0032*/ 	.short	0x0008
        /*0034*/ 	.byte	0x00, 0xf5, 0x21, 0x00


	//----- nvinfo : EIATTR_KPARAM_INFO
	.align		4
.L_13:
        /*0038*/ 	.byte	0x04, 0x17
        /*003a*/ 	.short	(.L_15 - .L_14)
.L_14:
        /*003c*/ 	.word	0x00000000
        /*0040*/ 	.short	0x0000
        /*0042*/ 	.short	0x0000
        /*0044*/ 	.byte	0x00, 0xf5, 0x21, 0x00


	//----- nvinfo : EIATTR_SPARSE_MMA_MASK
	.align		4
.L_15:
        /*0048*/ 	.byte	0x03, 0x50
        /*004a*/ 	.short	0x0000


	//----- nvinfo : EIATTR_MAXREG_COUNT
	.align		4
        /*004c*/ 	.byte	0x03, 0x1b
        /*004e*/ 	.short	0x00ff


	//----- nvinfo : EIATTR_MERCURY_ISA_VERSION
	.align		4
        /*0050*/ 	.byte	0x03, 0x5f
        /*0052*/ 	.short	0x0101


	//----- nvinfo : EIATTR_VRC_CTA_INIT_COUNT
	.align		4
        /*0054*/ 	.byte	0x02, 0x4a
	.zero		1
	.zero		1


	//----- nvinfo : EIATTR_EXIT_INSTR_OFFSETS
	.align		4
        /*0058*/ 	.byte	0x04, 0x1c
        /*005a*/ 	.short	(.L_17 - .L_16)


	//   ....[0]....
.L_16:
        /*005c*/ 	.word	0x00000070


	//   ....[1]....
        /*0060*/ 	.word	0x00000220


	//   ....[2]....
        /*0064*/ 	.word	0x00000470


	//----- nvinfo : EIATTR_CRS_STACK_SIZE
	.align		4
.L_17:
        /*0068*/ 	.byte	0x04, 0x1e
        /*006a*/ 	.short	(.L_19 - .L_18)
.L_18:
        /*006c*/ 	.word	0x00000000


	//----- nvinfo : EIATTR_CBANK_PARAM_SIZE
	.align		4
.L_19:
        /*0070*/ 	.byte	0x03, 0x19
        /*0072*/ 	.short	0x001c


	//----- nvinfo : EIATTR_PARAM_CBANK
	.align		4
        /*0074*/ 	.byte	0x04, 0x0a
        /*0076*/ 	.short	(.L_21 - .L_20)
	.align		4
.L_20:
        /*0078*/ 	.word	index@(.nv.constant0._Z10AddVectorsPKfS0_Pfi)
        /*007c*/ 	.short	0x0380
        /*007e*/ 	.short	0x001c


	//----- nvinfo : EIATTR_SW_WAR
	.align		4
.L_21:
        /*0080*/ 	.byte	0x04, 0x36
        /*0082*/ 	.short	(.L_23 - .L_22)
.L_22:
        /*0084*/ 	.word	0x00000008
.L_23:


//--------------------- .nv.callgraph             --------------------------
	.section	.nv.callgraph,"",@"SHT_CUDA_CALLGRAPH"
	.align	4
	.sectionentsize	8
	.align		4
        /*0000*/ 	.word	0x00000000
	.align		4
        /*0004*/ 	.word	0xffffffff
	.align		4
        /*0008*/ 	.word	0x00000000
	.align		4
        /*000c*/ 	.word	0xfffffffe
	.align		4
        /*0010*/ 	.word	0x00000000
	.align		4
        /*0014*/ 	.word	0xfffffffd
	.align		4
        /*0018*/ 	.word	0x00000000
	.align		4
        /*001c*/ 	.word	0xfffffffc


//--------------------- .text._Z10AddVectorsPKfS0_Pfi --------------------------
	.section	.text._Z10AddVectorsPKfS0_Pfi,"ax",@progbits
	.align	128
        .global         _Z10AddVectorsPKfS0_Pfi
        .type           _Z10AddVectorsPKfS0_Pfi,@function
        .size           _Z10AddVectorsPKfS0_Pfi,(.L_x_5 - _Z10AddVectorsPKfS0_Pfi)
        .other          _Z10AddVectorsPKfS0_Pfi,@"STO_CUDA_ENTRY STV_DEFAULT"
_Z10AddVectorsPKfS0_Pfi:
.text._Z10AddVectorsPKfS0_Pfi:
[----:B------:R-:W-:Y:S08]  /*0000*/  LDC R1, c[0x0][0x37c] ;  /* 0x0000df00ff017b82 */ /* 0x000ff00000000800 */
[----:B------:R-:W0:Y:S01]  /*0010*/  LDC R2, c[0x0][0x398] ;  /* 0x0000e600ff027b82 */ /* 0x000e220000000800 */
[----:B------:R-:W1:Y:S07]  /*0020*/  S2R R3, SR_TID.X ;  /* 0x0000000000037919 */ /* 0x000e6e0000002100 */
[----:B------:R-:W1:Y:S08]  /*0030*/  S2UR UR4, SR_CTAID.X ;  /* 0x00000000000479c3 */ /* 0x000e700000002500 */
[----:B------:R-:W1:Y:S01]  /*0040*/  LDC R0, c[0x0][0x360] ;  /* 0x0000d800ff007b82 */ /* 0x000e620000000800 */
[----:B0-----:R-:W-:Y:S01]  /*0050*/  ISETP.GE.AND P0, PT, R2, 0x1, PT ;  /* 0x000000010200780c */ /* 0x001fe20003f06270 */
[----:B-1----:R-:W-:-:S12]  /*0060*/  IMAD R0, R0, UR4, R3 ;  /* 0x0000000400007c24 */ /* 0x002fd8000f8e0203 */
[----:B------:R-:W-:Y:S05]  /*0070*/  @!P0 EXIT ;  /* 0x000000000000894d */ /* 0x000fea0003800000 */
[-C--:B------:R-:W-:Y:S01]  /*0080*/  IMAD R3, R0, R2.reuse, RZ ;  /* 0x0000000200037224 */ /* 0x080fe200078e02ff */
[----:B------:R-:W0:Y:S01]  /*0090*/  LDCU.64 UR12, c[0x0][0x358] ;  /* 0x00006b00ff0c77ac */ /* 0x000e220008000a00 */
[----:B------:R-:W-:Y:S03]  /*00a0*/  BSSY.RECONVERGENT B0, `(.L_x_0) ;  /* 0x0000017000007945 */ /* 0x000fe60003800200 */
[----:B------:R-:W-:-:S04]  /*00b0*/  IADD3 R0, PT, PT, R3, R2, RZ ;  /* 0x0000000203007210 */ /* 0x000fc80007ffe0ff */
[----:B------:R-:W-:-:S04]  /*00c0*/  VIADDMNMX R2, R3, 0x1, R0, !PT ;  /* 0x0000000103027846 */ /* 0x000fc80007800100 */
[CC--:B------:R-:W-:Y:S02]  /*00d0*/  IADD3 R4, PT, PT, -R3.reuse, R2.reuse, RZ ;  /* 0x0000000203047210 */ /* 0x0c0fe40007ffe1ff */
[----:B------:R-:W-:Y:S02]  /*00e0*/  IADD3 R2, PT, PT, R3, -R2, RZ ;  /* 0x8000000203027210 */ /* 0x000fe40007ffe0ff */
[----:B------:R-:W-:Y:S02]  /*00f0*/  LOP3.LUT P1, R4, R4, 0x3, RZ, 0xc0, !PT ;  /* 0x0000000304047812 */ /* 0x000fe4000782c0ff */
[----:B------:R-:W-:-:S11]  /*0100*/  ISETP.GT.U32.AND P0, PT, R2, -0x4, PT ;  /* 0xfffffffc0200780c */ /* 0x000fd60003f04070 */
[----:B0-----:R-:W-:Y:S05]  /*0110*/  @!P1 BRA `(.L_x_1) ;  /* 0x00000000003c9947 */ /* 0x001fea0003800000 */
[----:B------:R-:W0:Y:S01]  /*0120*/  LDC.64 R10, c[0x0][0x390] ;  /* 0x0000e400ff0a7b82 */ /* 0x000e220000000a00 */
[----:B------:R-:W-:-:S07]  /*0130*/  IMAD.MOV R2, RZ, RZ, -R4 ;  /* 0x000000ffff027224 */ /* 0x000fce00078e0a04 */
[----:B------:R-:W1:Y:S08]  /*0140*/  LDC.64 R14, c[0x0][0x380] ;  /* 0x0000e000ff0e7b82 */ /* 0x000e700000000a00 */
[----:B------:R-:W2:Y:S02]  /*0150*/  LDC.64 R12, c[0x0][0x388] ;  /* 0x0000e200ff0c7b82 */ /* 0x000ea40000000a00 */
.L_x_2:
[----:B--2---:R-:W-:-:S04]  /*0160*/  IMAD.WIDE R6, R3, 0x4, R12 ;  /* 0x0000000403067825 */ /* 0x004fc800078e020c */
[C---:B-1----:R-:W-:Y:S02]  /*0170*/  IMAD.WIDE R8, R3.reuse, 0x4, R14 ;  /* 0x0000000403087825 */ /* 0x042fe400078e020e */
[----:B------:R-:W2:Y:S04]  /*0180*/  LDG.E R7, desc[UR12][R6.64] ;  /* 0x0000000c06077981 */ /* 0x000ea8000c1e1900 */
[----:B------:R-:W2:Y:S01]  /*0190*/  LDG.E R8, desc[UR12][R8.64] ;  /* 0x0000000c08087981 */ /* 0x000ea2000c1e1900 */
[C---:B0--3--:R-:W-:Y:S01]  /*01a0*/  IMAD.WIDE R4, R3.reuse, 0x4, R10 ;  /* 0x0000000403047825 */ /* 0x049fe200078e020a */
[----:B------:R-:W-:Y:S02]  /*01b0*/  IADD3 R2, PT, PT, R2, 0x1, RZ ;  /* 0x0000000102027810 */ /* 0x000fe40007ffe0ff */
[----:B------:R-:W-:-:S02]  /*01c0*/  IADD3 R3, PT, PT, R3, 0x1, RZ ;  /* 0x0000000103037810 */ /* 0x000fc40007ffe0ff */
[----:B------:R-:W-:Y:S01]  /*01d0*/  ISETP.NE.AND P1, PT, R2, RZ, PT ;  /* 0x000000ff0200720c */ /* 0x000fe20003f25270 */
[----:B--2---:R-:W-:-:S05]  /*01e0*/  FADD R17, R8, R7 ;  /* 0x0000000708117221 */ /* 0x004fca0000000000 */
[----:B------:R3:W-:Y:S07]  /*01f0*/  STG.E desc[UR12][R4.64], R17 ;  /* 0x0000001104007986 */ /* 0x0007ee000c10190c */
[----:B------:R-:W-:Y:S05]  /*0200*/  @P1 BRA `(.L_x_2) ;  /* 0xfffffffc00d41947 */ /* 0x000fea000383ffff */
.L_x_1:
[----:B------:R-:W-:Y:S05]  /*0210*/  BSYNC.RECONVERGENT B0 ;  /* 0x0000000000007941 */ /* 0x000fea0003800200 */
.L_x_0:
[----:B------:R-:W-:Y:S05]  /*0220*/  @P0 EXIT ;  /* 0x000000000000094d */ /* 0x000fea0003800000 */
[----:B------:R-:W0:Y:S01]  /*0230*/  LDCU.128 UR4, c[0x0][0x380] ;  /* 0x00007000ff0477ac */ /* 0x000e220008000c00 */
[----:B------:R-:W1:Y:S01]  /*0240*/  LDCU.64 UR10, c[0x0][0x390] ;  /* 0x00007200ff0a77ac */ /* 0x000e620008000a00 */
[----:B0-----:R-:W-:Y:S02]  /*0250*/  UIADD3 UR8, UP0, UPT, UR4, 0x8, URZ ;  /* 0x0000000804087890 */ /* 0x001fe4000ff1e0ff */
[----:B------:R-:W-:Y:S02]  /*0260*/  UIADD3 UR6, UP1, UPT, UR6, 0x8, URZ ;  /* 0x0000000806067890 */ /* 0x000fe4000ff3e0ff */
[----:B-1----:R-:W-:Y:S02]  /*0270*/  UIADD3 UR4, UP2, UPT, UR10, 0x8, URZ ;  /* 0x000000080a047890 */ /* 0x002fe4000ff5e0ff */
[----:B------:R-:W-:Y:S02]  /*0280*/  UIADD3.X UR9, UPT, UPT, URZ, UR5, URZ, UP0, !UPT ;  /* 0x00000005ff097290 */ /* 0x000fe400087fe4ff */
[----:B------:R-:W-:-:S02]  /*0290*/  UIADD3.X UR7, UPT, UPT, URZ, UR7, URZ, UP1, !UPT ;  /* 0x00000007ff077290 */ /* 0x000fc40008ffe4ff */
[----:B------:R-:W-:-:S12]  /*02a0*/  UIADD3.X UR5, UPT, UPT, URZ, UR11, URZ, UP2, !UPT ;  /* 0x0000000bff057290 */ /* 0x000fd800097fe4ff */
.L_x_3:
[----:B---3--:R-:W-:Y:S01]  /*02b0*/  MOV R5, UR9 ;  /* 0x0000000900057c02 */ /* 0x008fe20008000f00 */
[----:B------:R-:W-:Y:S01]  /*02c0*/  IMAD.U32 R4, RZ, RZ, UR8 ;  /* 0x00000008ff047e24 */ /* 0x000fe2000f8e00ff */
[----:B------:R-:W-:Y:S01]  /*02d0*/  MOV R6, UR6 ;  /* 0x0000000600067c02 */ /* 0x000fe20008000f00 */
[----:B------:R-:W-:Y:S02]  /*02e0*/  IMAD.U32 R7, RZ, RZ, UR7 ;  /* 0x00000007ff077e24 */ /* 0x000fe4000f8e00ff */
[----:B------:R-:W-:-:S04]  /*02f0*/  IMAD.WIDE R4, R3, 0x4, R4 ;  /* 0x0000000403047825 */ /* 0x000fc800078e0204 */
[----:B------:R-:W-:Y:S01]  /*0300*/  IMAD.WIDE R6, R3, 0x4, R6 ;  /* 0x0000000403067825 */ /* 0x000fe200078e0206 */
[----:B------:R-:W2:Y:S04]  /*0310*/  LDG.E R2, desc[UR12][R4.64+-0x8] ;  /* 0xfffff80c04027981 */ /* 0x000ea8000c1e1900 */
[----:B0-----:R-:W2:Y:S01]  /*0320*/  LDG.E R11, desc[UR12][R6.64+-0x8] ;  /* 0xfffff80c060b7981 */ /* 0x001ea2000c1e1900 */
[----:B------:R-:W-:Y:S02]  /*0330*/  MOV R8, UR4 ;  /* 0x0000000400087c02 */ /* 0x000fe40008000f00 */
[----:B------:R-:W-:-:S03]  /*0340*/  MOV R9, UR5 ;  /* 0x0000000500097c02 */ /* 0x000fc60008000f00 */
[----:B------:R-:W-:-:S04]  /*0350*/  IMAD.WIDE R8, R3, 0x4, R8 ;  /* 0x0000000403087825 */ /* 0x000fc800078e0208 */
[----:B--2---:R-:W-:-:S05]  /*0360*/  FADD R11, R2, R11 ;  /* 0x0000000b020b7221 */ /* 0x004fca0000000000 */
[----:B------:R0:W-:Y:S04]  /*0370*/  STG.E desc[UR12][R8.64+-0x8], R11 ;  /* 0xfffff80b08007986 */ /* 0x0001e8000c10190c */
[----:B------:R-:W2:Y:S04]  /*0380*/  LDG.E R2, desc[UR12][R4.64+-0x4] ;  /* 0xfffffc0c04027981 */ /* 0x000ea8000c1e1900 */
[----:B------:R-:W2:Y:S02]  /*0390*/  LDG.E R13, desc[UR12][R6.64+-0x4] ;  /* 0xfffffc0c060d7981 */ /* 0x000ea4000c1e1900 */
[----:B--2---:R-:W-:-:S05]  /*03a0*/  FADD R13, R2, R13 ;  /* 0x0000000d020d7221 */ /* 0x004fca0000000000 */
[----:B------:R0:W-:Y:S04]  /*03b0*/  STG.E desc[UR12][R8.64+-0x4], R13 ;  /* 0xfffffc0d08007986 */ /* 0x0001e8000c10190c */
[----:B------:R-:W2:Y:S04]  /*03c0*/  LDG.E R2, desc[UR12][R4.64] ;  /* 0x0000000c04027981 */ /* 0x000ea8000c1e1900 */
[----:B------:R-:W2:Y:S02]  /*03d0*/  LDG.E R15, desc[UR12][R6.64] ;  /* 0x0000000c060f7981 */ /* 0x000ea4000c1e1900 */
[----:B--2---:R-:W-:-:S05]  /*03e0*/  FADD R15, R2, R15 ;  /* 0x0000000f020f7221 */ /* 0x004fca0000000000 */
[----:B------:R0:W-:Y:S04]  /*03f0*/  STG.E desc[UR12][R8.64], R15 ;  /* 0x0000000f08007986 */ /* 0x0001e8000c10190c */
[----:B------:R-:W2:Y:S04]  /*0400*/  LDG.E R2, desc[UR12][R4.64+0x4] ;  /* 0x0000040c04027981 */ /* 0x000ea8000c1e1900 */
[----:B------:R-:W2:Y:S01]  /*0410*/  LDG.E R17, desc[UR12][R6.64+0x4] ;  /* 0x0000040c06117981 */ /* 0x000ea2000c1e1900 */
[----:B------:R-:W-:-:S04]  /*0420*/  IADD3 R3, PT, PT, R3, 0x4, RZ ;  /* 0x0000000403037810 */ /* 0x000fc80007ffe0ff */
[----:B------:R-:W-:Y:S01]  /*0430*/  ISETP.GE.AND P0, PT, R3, R0, PT ;  /* 0x000000000300720c */ /* 0x000fe20003f06270 */
[----:B--2---:R-:W-:-:S05]  /*0440*/  FADD R17, R2, R17 ;  /* 0x0000001102117221 */ /* 0x004fca0000000000 */
[----:B------:R0:W-:Y:S07]  /*0450*/  STG.E desc[UR12][R8.64+0x4], R17 ;  /* 0x0000041108007986 */ /* 0x0001ee000c10190c */
[----:B------:R-:W-:Y:S05]  /*0460*/  @!P0 BRA `(.L_x_3) ;  /* 0xfffffffc00908947 */ /* 0x000fea000383ffff */
[----:B------:R-:W-:Y:S05]  /*0470*/  EXIT ;  /* 0x000000000000794d */ /* 0x000fea0003800000 */
.L_x_4:
[----:B------:R-:W-:-:S00]  /*0480*/  BRA `(.L_x_4) ;  /* 0xfffffffc00fc7947 */ /* 0x000fc0000383ffff */
[----:B------:R-:W-:-:S00]  /*0490*/  NOP ;  /* 0x0000000000007918 */ /* 0x000fc00000000000 */
        /* <DEDUP_REMOVED lines=14> */
.L_x_5:


//--------------------- .nv.shared.reserved.0     --------------------------
	.section	.nv.shared.reserved.0,"aw",@nobits
	.weak		__nv_reservedSMEM_offset_0_alias
	.size		__nv_reservedSMEM_offset_0_alias, 0, 64
	.other		__nv_reservedSMEM_offset_0_alias,@"STO_CUDA_RESERVED_SHARED STV_DEFAULT"
__nv_reservedSMEM_offset_0_alias:
	.zero		0
	.zero		64


//--------------------- .nv.constant0._Z10AddVectorsPKfS0_Pfi --------------------------
	.section	.nv.constant0._Z10AddVectorsPKfS0_Pfi,"a",@progbits
	.sectionflags	@""
	.align	4
.nv.constant0._Z10AddVectorsPKfS0_Pfi:
	.zero		924


//--------------------- SYMBOLS --------------------------

	.type		.nv.reservedSmem.offset0,@object
	.size		.nv.reservedSmem.offset0,0x4
